	.headerflags	@"EF_CUDA_TEXMODE_UNIFIED EF_CUDA_64BIT_ADDRESS EF_CUDA_ACCELERATORS EF_CUDA_SM90 EF_CUDA_VIRTUAL_SM(EF_CUDA_SM90)"
	.elftype	@"ET_EXEC"


//--------------------- .nv.info                  --------------------------
	.section	.nv.info,"",@"SHT_CUDA_INFO"
	.align	4


	//----- nvinfo : EIATTR_REGCOUNT
	.align		4
        /*0000*/ 	.byte	0x04, 0x2f
        /*0002*/ 	.short	(.L_3 - .L_2)
	.align		4
.L_2:
        /*0004*/ 	.word	index@(triton_poi_fused__native_batch_norm_legit_no_training_relu_14)
        /*0008*/ 	.word	0x00000012


	//----- nvinfo : EIATTR_MIN_STACK_SIZE
	.align		4
.L_3:
        /*000c*/ 	.byte	0x04, 0x12
        /*000e*/ 	.short	(.L_5 - .L_4)
	.align		4
.L_4:
        /*0010*/ 	.word	index@(triton_poi_fused__native_batch_norm_legit_no_training_relu_14)
        /*0014*/ 	.word	0x00000000


	//----- nvinfo : EIATTR_FRAME_SIZE
	.align		4
.L_5:
        /*0018*/ 	.byte	0x04, 0x11
        /*001a*/ 	.short	(.L_7 - .L_6)
	.align		4
.L_6:
        /*001c*/ 	.word	index@(triton_poi_fused__native_batch_norm_legit_no_training_relu_14)
        /*0020*/ 	.word	0x00000000


	//----- nvinfo : EIATTR_MIN_STACK_SIZE
	.align		4
.L_7:
        /*0024*/ 	.byte	0x04, 0x12
        /*0026*/ 	.short	(.L_9 - .L_8)
	.align		4
.L_8:
        /*0028*/ 	.word	index@(triton_poi_fused__native_batch_norm_legit_no_training_relu_14)
        /*002c*/ 	.word	0x00000000
.L_9:


//--------------------- .nv.info.triton_poi_fused__native_batch_norm_legit_no_training_relu_14 --------------------------
	.section	.nv.info.triton_poi_fused__native_batch_norm_legit_no_training_relu_14,"",@"SHT_CUDA_INFO"
	.sectionflags	@""
	.align	4


	//----- nvinfo : EIATTR_CUDA_API_VERSION
	.align		4
        /*0000*/ 	.byte	0x04, 0x37
        /*0002*/ 	.short	(.L_11 - .L_10)
.L_10:
        /*0004*/ 	.word	0x0000007c


	//----- nvinfo : EIATTR_KPARAM_INFO
	.align		4
.L_11:
        /*0008*/ 	.byte	0x04, 0x17
        /*000a*/ 	.short	(.L_13 - .L_12)
.L_12:
        /*000c*/ 	.word	0x00000000
        /*0010*/ 	.short	0x0006
        /*0012*/ 	.short	0x0030
        /*0014*/ 	.byte	0x00, 0xf0, 0x11, 0x00


	//----- nvinfo : EIATTR_KPARAM_INFO
	.align		4
.L_13:
        /*0018*/ 	.byte	0x04, 0x17
        /*001a*/ 	.short	(.L_15 - .L_14)
.L_14:
        /*001c*/ 	.word	0x00000000
        /*0020*/ 	.short	0x0005
        /*0022*/ 	.short	0x0028
        /*0024*/ 	.byte	0x00, 0xf4, 0x21, 0x00


	//----- nvinfo : EIATTR_KPARAM_INFO
	.align		4
.L_15:
        /*0028*/ 	.byte	0x04, 0x17
        /*002a*/ 	.short	(.L_17 - .L_16)
.L_16:
        /*002c*/ 	.word	0x00000000
        /*0030*/ 	.short	0x0004
        /*0032*/ 	.short	0x0020
        /*0034*/ 	.byte	0x00, 0xf4, 0x21, 0x00


	//----- nvinfo : EIATTR_KPARAM_INFO
	.align		4
.L_17:
        /*0038*/ 	.byte	0x04, 0x17
        /*003a*/ 	.short	(.L_19 - .L_18)
.L_18:
        /*003c*/ 	.word	0x00000000
        /*0040*/ 	.short	0x0003
        /*0042*/ 	.short	0x0018
        /*0044*/ 	.byte	0x00, 0xf4, 0x21, 0x00


	//----- nvinfo : EIATTR_KPARAM_INFO
	.align		4
.L_19:
        /*0048*/ 	.byte	0x04, 0x17
        /*004a*/ 	.short	(.L_21 - .L_20)
.L_20:
        /*004c*/ 	.word	0x00000000
        /*0050*/ 	.short	0x0002
        /*0052*/ 	.short	0x0010
        /*0054*/ 	.byte	0x00, 0xf4, 0x21, 0x00


	//----- nvinfo : EIATTR_KPARAM_INFO
	.align		4
.L_21:
        /*0058*/ 	.byte	0x04, 0x17
        /*005a*/ 	.short	(.L_23 - .L_22)
.L_22:
        /*005c*/ 	.word	0x00000000
        /*0060*/ 	.short	0x0001
        /*0062*/ 	.short	0x0008
        /*0064*/ 	.byte	0x00, 0xf4, 0x21, 0x00


	//----- nvinfo : EIATTR_KPARAM_INFO
	.align		4
.L_23:
        /*0068*/ 	.byte	0x04, 0x17
        /*006a*/ 	.short	(.L_25 - .L_24)
.L_24:
        /*006c*/ 	.word	0x00000000
        /*0070*/ 	.short	0x0000
        /*0072*/ 	.short	0x0000
        /*0074*/ 	.byte	0x00, 0xf4, 0x21, 0x00


	//----- nvinfo : EIATTR_SPARSE_MMA_MASK
	.align		4
.L_25:
        /*0078*/ 	.byte	0x03, 0x50
        /*007a*/ 	.short	0x0000


	//----- nvinfo : EIATTR_MAXREG_COUNT
	.align		4
        /*007c*/ 	.byte	0x03, 0x1b
        /*007e*/ 	.short	0x00ff


	//----- nvinfo : EIATTR_EXIT_INSTR_OFFSETS
	.align		4
        /*0080*/ 	.byte	0x04, 0x1c
        /*0082*/ 	.short	(.L_27 - .L_26)


	//   ....[0]....
.L_26:
        /*0084*/ 	.word	0x000002f0


	//   ....[1]....
        /*0088*/ 	.word	0x00000310


	//----- nvinfo : EIATTR_REQNTID
	.align		4
.L_27:
        /*008c*/ 	.byte	0x04, 0x10
        /*008e*/ 	.short	(.L_29 - .L_28)
.L_28:
        /*0090*/ 	.word	0x00000080
        /*0094*/ 	.word	0x00000001
        /*0098*/ 	.word	0x00000001


	//----- nvinfo : EIATTR_CBANK_PARAM_SIZE
	.align		4
.L_29:
        /*009c*/ 	.byte	0x03, 0x19
        /*009e*/ 	.short	0x0034


	//----- nvinfo : EIATTR_PARAM_CBANK
	.align		4
        /*00a0*/ 	.byte	0x04, 0x0a
        /*00a2*/ 	.short	(.L_31 - .L_30)
	.align		4
.L_30:
        /*00a4*/ 	.word	index@(.nv.constant0.triton_poi_fused__native_batch_norm_legit_no_training_relu_14)
        /*00a8*/ 	.short	0x0210
        /*00aa*/ 	.short	0x0034


	//----- nvinfo : EIATTR_SW_WAR
	.align		4
.L_31:
        /*00ac*/ 	.byte	0x04, 0x36
        /*00ae*/ 	.short	(.L_33 - .L_32)
.L_32:
        /*00b0*/ 	.word	0x00000008
.L_33:


//--------------------- .nv.callgraph             --------------------------
	.section	.nv.callgraph,"",@"SHT_CUDA_CALLGRAPH"
	.align	4
	.sectionentsize	8
	.align		4
        /*0000*/ 	.word	0x00000000
	.align		4
        /*0004*/ 	.word	0xffffffff
	.align		4
        /*0008*/ 	.word	0x00000000
	.align		4
        /*000c*/ 	.word	0xfffffffe
	.align		4
        /*0010*/ 	.word	0x00000000
	.align		4
        /*0014*/ 	.word	0xfffffffd
	.align		4
        /*0018*/ 	.word	0x00000000
	.align		4
        /*001c*/ 	.word	0xfffffffc


//--------------------- .nv.constant4             --------------------------
	.section	.nv.constant4,"a",@progbits
	.align	8
	.align		8
.nv.constant4:
        /*0000*/ 	.dword	_$_str
	.align		8
        /*0008*/ 	.dword	_$_str_$_2


//--------------------- .text.triton_poi_fused__native_batch_norm_legit_no_training_relu_14 --------------------------
	.section	.text.triton_poi_fused__native_batch_norm_legit_no_training_relu_14,"ax",@progbits
	.align	128
        .global         triton_poi_fused__native_batch_norm_legit_no_training_relu_14
        .type           triton_poi_fused__native_batch_norm_legit_no_training_relu_14,@function
        .size           triton_poi_fused__native_batch_norm_legit_no_training_relu_14,(.L_x_1 - triton_poi_fused__native_batch_norm_legit_no_training_relu_14)
        .other          triton_poi_fused__native_batch_norm_legit_no_training_relu_14,@"STO_CUDA_ENTRY STV_DEFAULT"
triton_poi_fused__native_batch_norm_legit_no_training_relu_14:
.text.triton_poi_fused__native_batch_norm_legit_no_training_relu_14:
[----:B------:R-:W0:Y:S01]  /*0000*/  LDC R1, c[0x0][0x28] ;  /* 0x00000a00ff017b82 */ /* 0x000e220000000800 */
[----:B------:R-:W1:Y:S07]  /*0010*/  S2R R0, SR_TID.X ;  /* 0x0000000000007919 */ /* 0x000e6e0000002100 */
[----:B------:R-:W2:Y:S01]  /*0020*/  LDC.64 R8, c[0x0][0x220] ;  /* 0x00008800ff087b82 */ /* 0x000ea20000000a00 */
[----:B------:R-:W-:Y:S01]  /*0030*/  HFMA2.MMA R14, -RZ, RZ, 0, 0 ;  /* 0x00000000ff0e7435 */ /* 0x000fe200000001ff */
[----:B------:R-:W-:Y:S01]  /*0040*/  ULDC.64 UR4, c[0x0][0x208] ;  /* 0x0000820000047ab9 */ /* 0x000fe20000000a00 */
[----:B------:R-:W3:Y:S05]  /*0050*/  S2R R3, SR_CTAID.X ;  /* 0x0000000000037919 */ /* 0x000eea0000002500 */
[----:B------:R-:W4:Y:S08]  /*0060*/  LDC.64 R4, c[0x0][0x210] ;  /* 0x00008400ff047b82 */ /* 0x000f300000000a00 */
[----:B------:R-:W5:Y:S08]  /*0070*/  LDC.64 R6, c[0x0][0x218] ;  /* 0x00008600ff067b82 */ /* 0x000f700000000a00 */
[----:B------:R-:W5:Y:S01]  /*0080*/  LDC.64 R10, c[0x0][0x228] ;  /* 0x00008a00ff0a7b82 */ /* 0x000f620000000a00 */
[----:B-1----:R-:W-:-:S07]  /*0090*/  LOP3.LUT R0, R0, 0x7f, RZ, 0xc0, !PT ;  /* 0x0000007f00007812 */ /* 0x002fce00078ec0ff */
[----:B------:R-:W1:Y:S01]  /*00a0*/  LDC.64 R12, c[0x0][0x230] ;  /* 0x00008c00ff0c7b82 */ /* 0x000e620000000a00 */
[----:B---3--:R-:W-:-:S04]  /*00b0*/  LEA R0, R3, R0, 0x7 ;  /* 0x0000000003007211 */ /* 0x008fc800078e38ff */
[C---:B------:R-:W-:Y:S01]  /*00c0*/  ISETP.GE.AND P0, PT, R0.reuse, 0x5800, PT ;  /* 0x000058000000780c */ /* 0x040fe20003f06270 */
[----:B------:R-:W-:-:S05]  /*00d0*/  IMAD.HI R2, R0, 0x2e8ba2e9, RZ ;  /* 0x2e8ba2e900027827 */ /* 0x000fca00078e02ff */
[----:B------:R-:W-:-:S04]  /*00e0*/  SHF.R.U32.HI R3, RZ, 0x1f, R2 ;  /* 0x0000001fff037819 */ /* 0x000fc80000011602 */
[----:B------:R-:W-:-:S05]  /*00f0*/  LEA.HI.SX32 R3, R2, R3, 0x1c ;  /* 0x0000000302037211 */ /* 0x000fca00078fe2ff */
[----:B------:R-:W-:-:S04]  /*0100*/  IMAD R15, R3, -0x58, R0 ;  /* 0xffffffa8030f7824 */ /* 0x000fc800078e0200 */
[----:B--2---:R-:W-:-:S05]  /*0110*/  IMAD.WIDE R8, R15, 0x4, R8 ;  /* 0x000000040f087825 */ /* 0x004fca00078e0208 */
[----:B------:R2:W3:Y:S01]  /*0120*/  @!P0 LDG.E.EL R14, desc[UR4][R8.64] ;  /* 0x00000004080e8981 */ /* 0x0004e2000c2e1900 */
[----:B------:R-:W-:Y:S01]  /*0130*/  CS2R R2, SRZ ;  /* 0x0000000000027805 */ /* 0x000fe2000001ff00 */
[----:B----4-:R-:W-:-:S04]  /*0140*/  IMAD.WIDE R4, R0, 0x4, R4 ;  /* 0x0000000400047825 */ /* 0x010fc800078e0204 */
[C---:B-----5:R-:W-:Y:S01]  /*0150*/  IMAD.WIDE R6, R15.reuse, 0x4, R6 ;  /* 0x000000040f067825 */ /* 0x060fe200078e0206 */
[----:B------:R4:W5:Y:S03]  /*0160*/  @!P0 LDG.E R2, desc[UR4][R4.64] ;  /* 0x0000000404028981 */ /* 0x000966000c1e1900 */
[C---:B0-2---:R-:W-:Y:S01]  /*0170*/  IMAD.WIDE R8, R15.reuse, 0x4, R10 ;  /* 0x000000040f087825 */ /* 0x045fe200078e020a */
[----:B------:R0:W5:Y:S03]  /*0180*/  @!P0 LDG.E.EL R3, desc[UR4][R6.64] ;  /* 0x0000000406038981 */ /* 0x000166000c2e1900 */
[----:B-1----:R-:W-:Y:S01]  /*0190*/  IMAD.WIDE R10, R15, 0x4, R12 ;  /* 0x000000040f0a7825 */ /* 0x002fe200078e020c */
[----:B------:R-:W-:Y:S01]  /*01a0*/  CS2R R12, SRZ ;  /* 0x00000000000c7805 */ /* 0x000fe2000001ff00 */
[----:B----4-:R-:W1:Y:S05]  /*01b0*/  LDC.64 R4, c[0x0][0x238] ;  /* 0x00008e00ff047b82 */ /* 0x010e6a0000000a00 */
[----:B------:R-:W2:Y:S04]  /*01c0*/  @!P0 LDG.E.EL R12, desc[UR4][R8.64] ;  /* 0x00000004080c8981 */ /* 0x000ea8000c2e1900 */
[----:B------:R-:W2:Y:S01]  /*01d0*/  @!P0 LDG.E.EL R13, desc[UR4][R10.64] ;  /* 0x000000040a0d8981 */ /* 0x000ea2000c2e1900 */
[----:B0-----:R-:W-:Y:S01]  /*01e0*/  MOV R6, 0x3e800000 ;  /* 0x3e80000000067802 */ /* 0x001fe20000000f00 */
[----:B---3--:R-:W-:-:S04]  /*01f0*/  FADD R14, R14, 0.0010000000474974513054 ;  /* 0x3a83126f0e0e7421 */ /* 0x008fc80000000000 */
[----:B------:R-:W0:Y:S01]  /*0200*/  MUFU.SQRT R15, R14 ;  /* 0x0000000e000f7308 */ /* 0x000e220000002000 */
[----:B-----5:R-:W-:Y:S01]  /*0210*/  FADD R2, -R3, R2 ;  /* 0x0000000203027221 */ /* 0x020fe20000000100 */
[C---:B0-----:R-:W-:Y:S02]  /*0220*/  FSETP.GT.AND P1, PT, R15.reuse, 8.50705917302346158658e+37, PT ;  /* 0x7e8000000f00780b */ /* 0x041fe40003f24000 */
[----:B------:R-:W-:Y:S02]  /*0230*/  FSETP.GEU.AND P2, PT, R15, 1.175494350822287508e-38, PT ;  /* 0x008000000f00780b */ /* 0x000fe40003f4e000 */
[----:B------:R-:W-:-:S09]  /*0240*/  FSEL R6, R6, 1, P1 ;  /* 0x3f80000006067808 */ /* 0x000fd20000800000 */
[----:B------:R-:W-:Y:S02]  /*0250*/  @P1 FMUL R15, R15, 0.25 ;  /* 0x3e8000000f0f1820 */ /* 0x000fe40000400000 */
[----:B------:R-:W-:Y:S02]  /*0260*/  @!P2 FMUL R6, R6, 16777216 ;  /* 0x4b8000000606a820 */ /* 0x000fe40000400000 */
[----:B------:R-:W-:-:S06]  /*0270*/  @!P2 FMUL R15, R15, 16777216 ;  /* 0x4b8000000f0fa820 */ /* 0x000fcc0000400000 */
[----:B------:R-:W0:Y:S02]  /*0280*/  MUFU.RCP R15, R15 ;  /* 0x0000000f000f7308 */ /* 0x000e240000001000 */
[----:B0-----:R-:W-:-:S04]  /*0290*/  FMUL R3, R15, R6 ;  /* 0x000000060f037220 */ /* 0x001fc80000400000 */
[----:B------:R-:W-:-:S04]  /*02a0*/  FMUL R2, R2, R3 ;  /* 0x0000000302027220 */ /* 0x000fc80000400000 */
[----:B--2---:R-:W-:Y:S01]  /*02b0*/  FFMA R12, R2, R12, R13 ;  /* 0x0000000c020c7223 */ /* 0x004fe2000000000d */
[----:B-1----:R-:W-:-:S04]  /*02c0*/  IMAD.WIDE R2, R0, 0x4, R4 ;  /* 0x0000000400027825 */ /* 0x002fc800078e0204 */
[----:B------:R-:W-:-:S04]  /*02d0*/  FSETP.GEU.AND P1, PT, R12, RZ, PT ;  /* 0x000000ff0c00720b */ /* 0x000fc80003f2e000 */
[----:B------:R-:W-:Y:S01]  /*02e0*/  FSEL R5, R12, RZ, P1 ;  /* 0x000000ff0c057208 */ /* 0x000fe20000800000 */
[----:B------:R-:W-:Y:S08]  /*02f0*/  @P0 EXIT ;  /* 0x000000000000094d */ /* 0x000ff00003800000 */
[----:B------:R-:W-:Y:S01]  /*0300*/  STG.E desc[UR4][R2.64], R5 ;  /* 0x0000000502007986 */ /* 0x000fe2000c101904 */
[----:B------:R-:W-:Y:S05]  /*0310*/  EXIT ;  /* 0x000000000000794d */ /* 0x000fea0003800000 */
.L_x_0:
[----:B------:R-:W-:-:S00]  /*0320*/  BRA `(.L_x_0) ;  /* 0xfffffffc00fc7947 */ /* 0x000fc0000383ffff */
[----:B------:R-:W-:-:S00]  /*0330*/  NOP ;  /* 0x0000000000007918 */ /* 0x000fc00000000000 */
        /* <DEDUP_REMOVED lines=12> */
.L_x_1:


//--------------------- .nv.global.init           --------------------------
	.section	.nv.global.init,"aw",@progbits
.nv.global.init:
	.type		_$_str,@object
	.size		_$_str,(_$_str_$_2 - _$_str)
_$_str:
        /*0000*/ 	.byte	0x5f, 0x5f, 0x43, 0x55, 0x44, 0x41, 0x5f, 0x46, 0x54, 0x5a, 0x00
	.type		_$_str_$_2,@object
	.size		_$_str_$_2,(.L_1 - _$_str_$_2)
_$_str_$_2:
        /*000b*/ 	.byte	0x5f, 0x5f, 0x43, 0x55, 0x44, 0x41, 0x5f, 0x50, 0x52, 0x45, 0x43, 0x5f, 0x53, 0x51, 0x52, 0x54
        /*001b*/ 	.byte	0x00
.L_1:


//--------------------- .nv.constant0.triton_poi_fused__native_batch_norm_legit_no_training_relu_14 --------------------------
	.section	.nv.constant0.triton_poi_fused__native_batch_norm_legit_no_training_relu_14,"a",@progbits
	.sectionflags	@""
	.align	4
.nv.constant0.triton_poi_fused__native_batch_norm_legit_no_training_relu_14:
	.zero		580
